//
// Generated by NVIDIA NVVM Compiler
//
// Compiler Build ID: CL-36424714
// Cuda compilation tools, release 13.0, V13.0.88
// Based on NVVM 20.0.0
//

.version 9.0
.target sm_100
.address_size 64

	// .globl	mandelbrot

.visible .entry mandelbrot(
	.param .u64 .ptr .align 1 mandelbrot_param_0,
	.param .u32 mandelbrot_param_1,
	.param .u32 mandelbrot_param_2,
	.param .u32 mandelbrot_param_3
)
{
	.reg .pred 	%p<8>;
	.reg .b32 	%r<21>;
	.reg .b32 	%f<16>;
	.reg .b64 	%rd<5>;
	.reg .b64 	%fd<16>;

	ld.param.u64 	%rd1, [mandelbrot_param_0];
	ld.param.u32 	%r6, [mandelbrot_param_1];
	ld.param.u32 	%r9, [mandelbrot_param_2];
	ld.param.u32 	%r8, [mandelbrot_param_3];
	mov.u32 	%r10, %ntid.x;
	mov.u32 	%r11, %ctaid.x;
	mov.u32 	%r12, %tid.x;
	mad.lo.s32 	%r13, %r10, %r11, %r12;
	div.s32 	%r1, %r13, %r8;
	mul.lo.s32 	%r14, %r1, %r9;
	sub.s32 	%r15, %r13, %r14;
	setp.ge.s32 	%p1, %r1, %r8;
	setp.ge.s32 	%p2, %r15, %r9;
	or.pred  	%p3, %p1, %p2;
	@%p3 bra 	$L__BB0_5;
	setp.lt.s32 	%p4, %r6, 1;
	mov.b32 	%r20, 0;
	@%p4 bra 	$L__BB0_4;
	cvt.rn.f64.s32 	%fd2, %r8;
	cvt.rn.f64.s32 	%fd3, %r1;
	mul.f64 	%fd4, %fd3, 0d4010000000000000;
	div.rn.f64 	%fd5, %fd4, %fd2;
	add.f64 	%fd6, %fd5, 0dC000000000000000;
	cvt.rn.f32.f64 	%f7, %fd6;
	cvt.f64.f32 	%fd1, %f7;
	cvt.rn.f64.s32 	%fd7, %r9;
	cvt.rn.f64.s32 	%fd8, %r15;
	mul.f64 	%fd9, %fd8, 0d4010000000000000;
	div.rn.f64 	%fd10, %fd9, %fd7;
	add.f64 	%fd11, %fd10, 0dC000000000000000;
	cvt.rn.f32.f64 	%f1, %fd11;
	mov.b32 	%r20, 0;
	mov.f32 	%f14, 0f00000000;
	mov.f32 	%f15, %f14;
$L__BB0_3:
	add.s32 	%r20, %r20, 1;
	mul.f32 	%f8, %f15, %f15;
	mul.f32 	%f9, %f14, %f14;
	sub.f32 	%f10, %f8, %f9;
	add.f32 	%f4, %f10, %f1;
	cvt.f64.f32 	%fd12, %f15;
	add.f64 	%fd13, %fd12, %fd12;
	cvt.f64.f32 	%fd14, %f14;
	fma.rn.f64 	%fd15, %fd13, %fd14, %fd1;
	cvt.rn.f32.f64 	%f14, %fd15;
	mul.f32 	%f11, %f14, %f14;
	fma.rn.f32 	%f12, %f4, %f4, %f11;
	setp.lt.s32 	%p5, %r20, %r6;
	setp.le.f32 	%p6, %f12, 0f40800000;
	and.pred  	%p7, %p5, %p6;
	mov.f32 	%f15, %f4;
	@%p7 bra 	$L__BB0_3;
$L__BB0_4:
	mad.lo.s32 	%r18, %r1, %r8, %r15;
	cvta.to.global.u64 	%rd2, %rd1;
	mul.wide.s32 	%rd3, %r18, 4;
	add.s64 	%rd4, %rd2, %rd3;
	st.global.u32 	[%rd4], %r20;
$L__BB0_5:
	ret;

}
	// .globl	game
.visible .entry game(
	.param .u64 .ptr .align 1 game_param_0,
	.param .u32 game_param_1,
	.param .u32 game_param_2,
	.param .u32 game_param_3
)
{
	.reg .pred 	%p<22>;
	.reg .b32 	%r<60>;
	.reg .b64 	%rd<9>;

	ld.param.u64 	%rd5, [game_param_0];
	ld.param.u32 	%r26, [game_param_2];
	ld.param.u32 	%r25, [game_param_3];
	cvta.to.global.u64 	%rd1, %rd5;
	mov.u32 	%r27, %ntid.x;
	mov.u32 	%r28, %ctaid.x;
	mov.u32 	%r29, %tid.x;
	mad.lo.s32 	%r1, %r27, %r28, %r29;
	div.s32 	%r2, %r1, %r25;
	mul.lo.s32 	%r30, %r2, %r26;
	sub.s32 	%r31, %r1, %r30;
	setp.ge.s32 	%p1, %r2, %r25;
	setp.ge.s32 	%p2, %r31, %r26;
	or.pred  	%p3, %p1, %p2;
	@%p3 bra 	$L__BB1_20;
	mul.wide.s32 	%rd6, %r1, 4;
	add.s64 	%rd2, %rd1, %rd6;
	ld.global.u32 	%r4, [%rd2];
	setp.lt.s32 	%p4, %r31, 1;
	mov.b32 	%r51, 0;
	@%p4 bra 	$L__BB1_3;
	ld.global.u32 	%r51, [%rd2+-4];
$L__BB1_3:
	add.s32 	%r7, %r26, -1;
	setp.ge.s32 	%p5, %r31, %r7;
	mov.b32 	%r52, 0;
	@%p5 bra 	$L__BB1_5;
	ld.global.u32 	%r52, [%rd2+4];
$L__BB1_5:
	setp.lt.s32 	%p6, %r2, 1;
	sub.s32 	%r35, %r1, %r26;
	mul.wide.s32 	%rd7, %r35, 4;
	add.s64 	%rd3, %rd1, %rd7;
	mov.b32 	%r53, 0;
	@%p6 bra 	$L__BB1_7;
	ld.global.u32 	%r53, [%rd3];
$L__BB1_7:
	add.s32 	%r37, %r25, -1;
	setp.ge.s32 	%p7, %r2, %r37;
	mov.b32 	%r55, 0;
	mov.u32 	%r56, %r55;
	mov.u32 	%r57, %r55;
	@%p7 bra 	$L__BB1_12;
	setp.ge.s32 	%p8, %r31, %r7;
	mul.wide.s32 	%rd8, %r26, 4;
	add.s64 	%rd4, %rd2, %rd8;
	ld.global.u32 	%r56, [%rd4];
	mov.b32 	%r55, 0;
	@%p8 bra 	$L__BB1_10;
	ld.global.u32 	%r55, [%rd4+4];
$L__BB1_10:
	setp.lt.s32 	%p9, %r31, 1;
	mov.b32 	%r57, 0;
	@%p9 bra 	$L__BB1_12;
	ld.global.u32 	%r57, [%rd4+-4];
$L__BB1_12:
	mov.b32 	%r58, 0;
	min.s32 	%r41, %r2, %r31;
	setp.lt.s32 	%p10, %r41, 1;
	@%p10 bra 	$L__BB1_14;
	ld.global.u32 	%r58, [%rd3+-4];
$L__BB1_14:
	setp.lt.s32 	%p11, %r2, 1;
	setp.ge.s32 	%p12, %r31, %r7;
	mov.b32 	%r59, 0;
	or.pred  	%p13, %p11, %p12;
	@%p13 bra 	$L__BB1_16;
	ld.global.u32 	%r59, [%rd3+4];
$L__BB1_16:
	add.s32 	%r43, %r52, %r51;
	add.s32 	%r44, %r43, %r53;
	add.s32 	%r45, %r44, %r55;
	add.s32 	%r46, %r45, %r56;
	add.s32 	%r47, %r46, %r57;
	add.s32 	%r48, %r47, %r58;
	add.s32 	%r23, %r48, %r59;
	setp.ne.s32 	%p14, %r4, 1;
	setp.gt.s32 	%p15, %r23, 1;
	or.pred  	%p16, %p14, %p15;
	setp.lt.s32 	%p17, %r23, 4;
	and.pred  	%p18, %p16, %p17;
	@%p18 bra 	$L__BB1_18;
	mov.b32 	%r50, 0;
	st.global.u32 	[%rd2], %r50;
	bra.uni 	$L__BB1_20;
$L__BB1_18:
	setp.ne.s32 	%p19, %r4, 0;
	setp.ne.s32 	%p20, %r23, 3;
	or.pred  	%p21, %p19, %p20;
	@%p21 bra 	$L__BB1_20;
	mov.b32 	%r49, 1;
	st.global.u32 	[%rd2], %r49;
$L__BB1_20:
	ret;

}


// ===== COMPILED SASS (sm_100) =====

	.target	sm_100

	.elftype	@"ET_EXEC"


//--------------------- .note.nv.tkinfo           --------------------------
	.section	.note.nv.tkinfo,"",@"SHT_NOTE"
	.sectionflags	@"SHF_NOTE_NV_TKINFO"
	.tkinfo
        /*0018*/ 	.word	0x00000002
        /*0030*/ 	.string	""
        /*0030*/ 	.string	"ptxas"
        /*0030*/ 	.string	"Cuda compilation tools, release 13.0, V13.0.88"
        /*0030*/ 	.string	"Build cuda_13.0.r13.0/compiler.36424714_0"
        /*0030*/ 	.string	"-arch sm_100 -m 64 "



//--------------------- .note.nv.cuinfo           --------------------------
	.section	.note.nv.cuinfo,"",@"SHT_NOTE"
	.sectionflags	@"SHF_NOTE_NV_CUINFO"
        /*0018*/ 	.short	0x0002
        /*001a*/ 	.short	0x0064
        /*001c*/ 	.short	0x0082
	.zero		2


//--------------------- .nv.info                  --------------------------
	.section	.nv.info,"",@"SHT_CUDA_INFO"
	.align	4


	//----- nvinfo : EIATTR_REGCOUNT
	.align		4
        /*0000*/ 	.byte	0x04, 0x2f
        /*0002*/ 	.short	(.L_1 - .L_0)
	.align		4
.L_0:
        /*0004*/ 	.word	index@(mandelbrot)
        /*0008*/ 	.word	0x0000001c


	//----- nvinfo : EIATTR_FRAME_SIZE
	.align		4
.L_1:
        /*000c*/ 	.byte	0x04, 0x11
        /*000e*/ 	.short	(.L_3 - .L_2)
	.align		4
.L_2:
        /*0010*/ 	.word	index@($__internal_0_$__cuda_sm20_div_rn_f64_full)
        /*0014*/ 	.word	0x00000000


	//----- nvinfo : EIATTR_FRAME_SIZE
	.align		4
.L_3:
        /*0018*/ 	.byte	0x04, 0x11
        /*001a*/ 	.short	(.L_5 - .L_4)
	.align		4
.L_4:
        /*001c*/ 	.word	index@(mandelbrot)
        /*0020*/ 	.word	0x00000000


	//----- nvinfo : EIATTR_REGCOUNT
	.align		4
.L_5:
        /*0024*/ 	.byte	0x04, 0x2f
        /*0026*/ 	.short	(.L_7 - .L_6)
	.align		4
.L_6:
        /*0028*/ 	.word	index@(game)
        /*002c*/ 	.word	0x00000010


	//----- nvinfo : EIATTR_FRAME_SIZE
	.align		4
.L_7:
        /*0030*/ 	.byte	0x04, 0x11
        /*0032*/ 	.short	(.L_9 - .L_8)
	.align		4
.L_8:
        /*0034*/ 	.word	index@(game)
        /*0038*/ 	.word	0x00000000


	//----- nvinfo : EIATTR_MIN_STACK_SIZE
	.align		4
.L_9:
        /*003c*/ 	.byte	0x04, 0x12
        /*003e*/ 	.short	(.L_11 - .L_10)
	.align		4
.L_10:
        /*0040*/ 	.word	index@(game)
        /*0044*/ 	.word	0x00000000


	//----- nvinfo : EIATTR_MIN_STACK_SIZE
	.align		4
.L_11:
        /*0048*/ 	.byte	0x04, 0x12
        /*004a*/ 	.short	(.L_13 - .L_12)
	.align		4
.L_12:
        /*004c*/ 	.word	index@(mandelbrot)
        /*0050*/ 	.word	0x00000000
.L_13:


//--------------------- .nv.compat                --------------------------
	.section	.nv.compat,"",@"SHT_CUDA_COMPAT_INFO"
	.align	4
        /*0000*/ 	.byte	0x02, 0x09, 0x00, 0x00, 0x02, 0x02, 0x01, 0x00, 0x02, 0x05, 0x05, 0x00, 0x03, 0x07, 0x01, 0x01
        /*0010*/ 	.byte	0x02, 0x03, 0x00, 0x00, 0x02, 0x06, 0x01, 0x00, 0x04, 0x0b, 0x08, 0x00, 0x01, 0x00, 0x00, 0x00
        /*0020*/ 	.byte	0x00, 0x00, 0x00, 0x00


//--------------------- .nv.info.game             --------------------------
	.section	.nv.info.game,"",@"SHT_CUDA_INFO"
	.sectionflags	@""
	.align	4


	//----- nvinfo : EIATTR_CUDA_API_VERSION
	.align		4
        /*0000*/ 	.byte	0x04, 0x37
        /*0002*/ 	.short	(.L_15 - .L_14)
.L_14:
        /*0004*/ 	.word	0x00000082


	//----- nvinfo : EIATTR_KPARAM_INFO
	.align		4
.L_15:
        /*0008*/ 	.byte	0x04, 0x17
        /*000a*/ 	.short	(.L_17 - .L_16)
.L_16:
        /*000c*/ 	.word	0x00000000
        /*0010*/ 	.short	0x0003
        /*0012*/ 	.short	0x0010
        /*0014*/ 	.byte	0x00, 0xf0, 0x11, 0x00


	//----- nvinfo : EIATTR_KPARAM_INFO
	.align		4
.L_17:
        /*0018*/ 	.byte	0x04, 0x17
        /*001a*/ 	.short	(.L_19 - .L_18)
.L_18:
        /*001c*/ 	.word	0x00000000
        /*0020*/ 	.short	0x0002
        /*0022*/ 	.short	0x000c
        /*0024*/ 	.byte	0x00, 0xf0, 0x11, 0x00


	//----- nvinfo : EIATTR_KPARAM_INFO
	.align		4
.L_19:
        /*0028*/ 	.byte	0x04, 0x17
        /*002a*/ 	.short	(.L_21 - .L_20)
.L_20:
        /*002c*/ 	.word	0x00000000
        /*0030*/ 	.short	0x0001
        /*0032*/ 	.short	0x0008
        /*0034*/ 	.byte	0x00, 0xf0, 0x11, 0x00


	//----- nvinfo : EIATTR_KPARAM_INFO
	.align		4
.L_21:
        /*0038*/ 	.byte	0x04, 0x17
        /*003a*/ 	.short	(.L_23 - .L_22)
.L_22:
        /*003c*/ 	.word	0x00000000
        /*0040*/ 	.short	0x0000
        /*0042*/ 	.short	0x0000
        /*0044*/ 	.byte	0x00, 0xf5, 0x21, 0x00


	//----- nvinfo : EIATTR_SPARSE_MMA_MASK
	.align		4
.L_23:
        /*0048*/ 	.byte	0x03, 0x50
        /*004a*/ 	.short	0x0000


	//----- nvinfo : EIATTR_MAXREG_COUNT
	.align		4
        /*004c*/ 	.byte	0x03, 0x1b
        /*004e*/ 	.short	0x00ff


	//----- nvinfo : EIATTR_MERCURY_ISA_VERSION
	.align		4
        /*0050*/ 	.byte	0x03, 0x5f
        /*0052*/ 	.short	0x0101


	//----- nvinfo : EIATTR_VRC_CTA_INIT_COUNT
	.align		4
        /*0054*/ 	.byte	0x02, 0x4a
	.zero		1
	.zero		1


	//----- nvinfo : EIATTR_EXIT_INSTR_OFFSETS
	.align		4
        /*0058*/ 	.byte	0x04, 0x1c
        /*005a*/ 	.short	(.L_25 - .L_24)


	//   ....[0]....
.L_24:
        /*005c*/ 	.word	0x00000230


	//   ....[1]....
        /*0060*/ 	.word	0x000004d0


	//   ....[2]....
        /*0064*/ 	.word	0x00000500


	//   ....[3]....
        /*0068*/ 	.word	0x00000530


	//----- nvinfo : EIATTR_CRS_STACK_SIZE
	.align		4
.L_25:
        /*006c*/ 	.byte	0x04, 0x1e
        /*006e*/ 	.short	(.L_27 - .L_26)
.L_26:
        /*0070*/ 	.word	0x00000000


	//----- nvinfo : EIATTR_CBANK_PARAM_SIZE
	.align		4
.L_27:
        /*0074*/ 	.byte	0x03, 0x19
        /*0076*/ 	.short	0x0014


	//----- nvinfo : EIATTR_PARAM_CBANK
	.align		4
        /*0078*/ 	.byte	0x04, 0x0a
        /*007a*/ 	.short	(.L_29 - .L_28)
	.align		4
.L_28:
        /*007c*/ 	.word	index@(.nv.constant0.game)
        /*0080*/ 	.short	0x0380
        /*0082*/ 	.short	0x0014


	//----- nvinfo : EIATTR_SW_WAR
	.align		4
.L_29:
        /*0084*/ 	.byte	0x04, 0x36
        /*0086*/ 	.short	(.L_31 - .L_30)
.L_30:
        /*0088*/ 	.word	0x00000008
.L_31:


//--------------------- .nv.info.mandelbrot       --------------------------
	.section	.nv.info.mandelbrot,"",@"SHT_CUDA_INFO"
	.sectionflags	@""
	.align	4


	//----- nvinfo : EIATTR_CUDA_API_VERSION
	.align		4
        /*0000*/ 	.byte	0x04, 0x37
        /*0002*/ 	.short	(.L_33 - .L_32)
.L_32:
        /*0004*/ 	.word	0x00000082


	//----- nvinfo : EIATTR_KPARAM_INFO
	.align		4
.L_33:
        /*0008*/ 	.byte	0x04, 0x17
        /*000a*/ 	.short	(.L_35 - .L_34)
.L_34:
        /*000c*/ 	.word	0x00000000
        /*0010*/ 	.short	0x0003
        /*0012*/ 	.short	0x0010
        /*0014*/ 	.byte	0x00, 0xf0, 0x11, 0x00


	//----- nvinfo : EIATTR_KPARAM_INFO
	.align		4
.L_35:
        /*0018*/ 	.byte	0x04, 0x17
        /*001a*/ 	.short	(.L_37 - .L_36)
.L_36:
        /*001c*/ 	.word	0x00000000
        /*0020*/ 	.short	0x0002
        /*0022*/ 	.short	0x000c
        /*0024*/ 	.byte	0x00, 0xf0, 0x11, 0x00


	//----- nvinfo : EIATTR_KPARAM_INFO
	.align		4
.L_37:
        /*0028*/ 	.byte	0x04, 0x17
        /*002a*/ 	.short	(.L_39 - .L_38)
.L_38:
        /*002c*/ 	.word	0x00000000
        /*0030*/ 	.short	0x0001
        /*0032*/ 	.short	0x0008
        /*0034*/ 	.byte	0x00, 0xf0, 0x11, 0x00


	//----- nvinfo : EIATTR_KPARAM_INFO
	.align		4
.L_39:
        /*0038*/ 	.byte	0x04, 0x17
        /*003a*/ 	.short	(.L_41 - .L_40)
.L_40:
        /*003c*/ 	.word	0x00000000
        /*0040*/ 	.short	0x0000
        /*0042*/ 	.short	0x0000
        /*0044*/ 	.byte	0x00, 0xf5, 0x21, 0x00


	//----- nvinfo : EIATTR_SPARSE_MMA_MASK
	.align		4
.L_41:
        /*0048*/ 	.byte	0x03, 0x50
        /*004a*/ 	.short	0x0000


	//----- nvinfo : EIATTR_MAXREG_COUNT
	.align		4
        /*004c*/ 	.byte	0x03, 0x1b
        /*004e*/ 	.short	0x00ff


	//----- nvinfo : EIATTR_MERCURY_ISA_VERSION
	.align		4
        /*0050*/ 	.byte	0x03, 0x5f
        /*0052*/ 	.short	0x0101


	//----- nvinfo : EIATTR_VRC_CTA_INIT_COUNT
	.align		4
        /*0054*/ 	.byte	0x02, 0x4a
	.zero		1
	.zero		1


	//----- nvinfo : EIATTR_EXIT_INSTR_OFFSETS
	.align		4
        /*0058*/ 	.byte	0x04, 0x1c
        /*005a*/ 	.short	(.L_43 - .L_42)


	//   ....[0]....
.L_42:
        /*005c*/ 	.word	0x00000220


	//   ....[1]....
        /*0060*/ 	.word	0x000007c0


	//----- nvinfo : EIATTR_CRS_STACK_SIZE
	.align		4
.L_43:
        /*0064*/ 	.byte	0x04, 0x1e
        /*0066*/ 	.short	(.L_45 - .L_44)
.L_44:
        /*0068*/ 	.word	0x00000000


	//----- nvinfo : EIATTR_CBANK_PARAM_SIZE
	.align		4
.L_45:
        /*006c*/ 	.byte	0x03, 0x19
        /*006e*/ 	.short	0x0014


	//----- nvinfo : EIATTR_PARAM_CBANK
	.align		4
        /*0070*/ 	.byte	0x04, 0x0a
        /*0072*/ 	.short	(.L_47 - .L_46)
	.align		4
.L_46:
        /*0074*/ 	.word	index@(.nv.constant0.mandelbrot)
        /*0078*/ 	.short	0x0380
        /*007a*/ 	.short	0x0014


	//----- nvinfo : EIATTR_SW_WAR
	.align		4
.L_47:
        /*007c*/ 	.byte	0x04, 0x36
        /*007e*/ 	.short	(.L_49 - .L_48)
.L_48:
        /*0080*/ 	.word	0x00000008
.L_49:


//--------------------- .nv.callgraph             --------------------------
	.section	.nv.callgraph,"",@"SHT_CUDA_CALLGRAPH"
	.align	4
	.sectionentsize	8
	.align		4
        /*0000*/ 	.word	0x00000000
	.align		4
        /*0004*/ 	.word	0xffffffff
	.align		4
        /*0008*/ 	.word	0x00000000
	.align		4
        /*000c*/ 	.word	0xfffffffe
	.align		4
        /*0010*/ 	.word	0x00000000
	.align		4
        /*0014*/ 	.word	0xfffffffd
	.align		4
        /*0018*/ 	.word	0x00000000
	.align		4
        /*001c*/ 	.word	0xfffffffc


//--------------------- .text.game                --------------------------
	.section	.text.game,"ax",@progbits
	.align	128
        .global         game
        .type           game,@function
        .size           game,(.L_x_16 - game)
        .other          game,@"STO_CUDA_ENTRY STV_DEFAULT"
game:
.text.game:
[----:B------:R-:W-:Y:S08]  /*0000*/  LDC R1, c[0x0][0x37c] ;  /* 0x0000df00ff017b82 */ /* 0x000ff00000000800 */
[----:B------:R-:W0:Y:S01]  /*0010*/  LDC R0, c[0x0][0x390] ;  /* 0x0000e400ff007b82 */ /* 0x000e220000000800 */
[----:B------:R-:W1:Y:S01]  /*0020*/  S2R R7, SR_CTAID.X ;  /* 0x0000000000077919 */ /* 0x000e620000002500 */
[----:B------:R-:W1:Y:S01]  /*0030*/  LDCU UR4, c[0x0][0x360] ;  /* 0x00006c00ff0477ac */ /* 0x000e620008000800 */
[----:B------:R-:W1:Y:S05]  /*0040*/  S2R R6, SR_TID.X ;  /* 0x0000000000067919 */ /* 0x000e6a0000002100 */
[----:B------:R-:W2:Y:S01]  /*0050*/  LDC R12, c[0x0][0x38c] ;  /* 0x0000e300ff0c7b82 */ /* 0x000ea20000000800 */
[----:B0-----:R-:W-:-:S04]  /*0060*/  IABS R5, R0 ;  /* 0x0000000000057213 */ /* 0x001fc80000000000 */
[----:B------:R-:W0:Y:S01]  /*0070*/  I2F.RP R4, R5 ;  /* 0x0000000500047306 */ /* 0x000e220000209400 */
[----:B-1----:R-:W-:-:S07]  /*0080*/  IMAD R7, R7, UR4, R6 ;  /* 0x0000000407077c24 */ /* 0x002fce000f8e0206 */
[----:B0-----:R-:W0:Y:S02]  /*0090*/  MUFU.RCP R4, R4 ;  /* 0x0000000400047308 */ /* 0x001e240000001000 */
[----:B0-----:R-:W-:Y:S01]  /*00a0*/  VIADD R2, R4, 0xffffffe ;  /* 0x0ffffffe04027836 */ /* 0x001fe20000000000 */
[----:B------:R-:W-:-:S05]  /*00b0*/  IABS R4, R7 ;  /* 0x0000000700047213 */ /* 0x000fca0000000000 */
[----:B------:R0:W1:Y:S02]  /*00c0*/  F2I.FTZ.U32.TRUNC.NTZ R3, R2 ;  /* 0x0000000200037305 */ /* 0x000064000021f000 */
[----:B0-----:R-:W-:Y:S02]  /*00d0*/  IMAD.MOV.U32 R2, RZ, RZ, RZ ;  /* 0x000000ffff027224 */ /* 0x001fe400078e00ff */
[----:B-1----:R-:W-:-:S04]  /*00e0*/  IMAD.MOV R8, RZ, RZ, -R3 ;  /* 0x000000ffff087224 */ /* 0x002fc800078e0a03 */
[----:B------:R-:W-:-:S04]  /*00f0*/  IMAD R9, R8, R5, RZ ;  /* 0x0000000508097224 */ /* 0x000fc800078e02ff */
[----:B------:R-:W-:-:S06]  /*0100*/  IMAD.HI.U32 R3, R3, R9, R2 ;  /* 0x0000000903037227 */ /* 0x000fcc00078e0002 */
[----:B------:R-:W-:-:S04]  /*0110*/  IMAD.HI.U32 R3, R3, R4, RZ ;  /* 0x0000000403037227 */ /* 0x000fc800078e00ff */
[----:B------:R-:W-:-:S04]  /*0120*/  IMAD.MOV R2, RZ, RZ, -R3 ;  /* 0x000000ffff027224 */ /* 0x000fc800078e0a03 */
[----:B------:R-:W-:-:S05]  /*0130*/  IMAD R2, R5, R2, R4 ;  /* 0x0000000205027224 */ /* 0x000fca00078e0204 */
[----:B------:R-:W-:-:S13]  /*0140*/  ISETP.GT.U32.AND P1, PT, R5, R2, PT ;  /* 0x000000020500720c */ /* 0x000fda0003f24070 */
[----:B------:R-:W-:Y:S02]  /*0150*/  @!P1 IMAD.IADD R2, R2, 0x1, -R5 ;  /* 0x0000000102029824 */ /* 0x000fe400078e0a05 */
[----:B------:R-:W-:Y:S01]  /*0160*/  @!P1 VIADD R3, R3, 0x1 ;  /* 0x0000000103039836 */ /* 0x000fe20000000000 */
[----:B------:R-:W-:Y:S02]  /*0170*/  ISETP.NE.AND P1, PT, R0, RZ, PT ;  /* 0x000000ff0000720c */ /* 0x000fe40003f25270 */
[----:B------:R-:W-:Y:S02]  /*0180*/  ISETP.GE.U32.AND P0, PT, R2, R5, PT ;  /* 0x000000050200720c */ /* 0x000fe40003f06070 */
[----:B------:R-:W-:-:S04]  /*0190*/  LOP3.LUT R2, R7, R0, RZ, 0x3c, !PT ;  /* 0x0000000007027212 */ /* 0x000fc800078e3cff */
[----:B------:R-:W-:-:S07]  /*01a0*/  ISETP.GE.AND P2, PT, R2, RZ, PT ;  /* 0x000000ff0200720c */ /* 0x000fce0003f46270 */
[----:B------:R-:W-:-:S04]  /*01b0*/  @P0 VIADD R3, R3, 0x1 ;  /* 0x0000000103030836 */ /* 0x000fc80000000000 */
[----:B------:R-:W-:-:S04]  /*01c0*/  IMAD.MOV.U32 R13, RZ, RZ, R3 ;  /* 0x000000ffff0d7224 */ /* 0x000fc800078e0003 */
[----:B------:R-:W-:Y:S01]  /*01d0*/  @!P2 IMAD.MOV R13, RZ, RZ, -R13 ;  /* 0x000000ffff0da224 */ /* 0x000fe200078e0a0d */
[----:B------:R-:W-:-:S04]  /*01e0*/  @!P1 LOP3.LUT R13, RZ, R0, RZ, 0x33, !PT ;  /* 0x00000000ff0d9212 */ /* 0x000fc800078e33ff */
[----:B------:R-:W-:-:S05]  /*01f0*/  IADD3 R2, PT, PT, -R13, RZ, RZ ;  /* 0x000000ff0d027210 */ /* 0x000fca0007ffe1ff */
[----:B--2---:R-:W-:-:S05]  /*0200*/  IMAD R3, R2, R12, R7 ;  /* 0x0000000c02037224 */ /* 0x004fca00078e0207 */
[----:B------:R-:W-:-:S04]  /*0210*/  ISETP.GE.AND P0, PT, R3, R12, PT ;  /* 0x0000000c0300720c */ /* 0x000fc80003f06270 */
[----:B------:R-:W-:-:S13]  /*0220*/  ISETP.GE.OR P0, PT, R13, R0, P0 ;  /* 0x000000000d00720c */ /* 0x000fda0000706670 */
[----:B------:R-:W-:Y:S05]  /*0230*/  @P0 EXIT ;  /* 0x000000000000094d */ /* 0x000fea0003800000 */
[----:B------:R-:W0:Y:S01]  /*0240*/  LDC.64 R4, c[0x0][0x380] ;  /* 0x0000e000ff047b82 */ /* 0x000e220000000a00 */
[----:B------:R-:W-:Y:S01]  /*0250*/  VIADD R2, R12, 0xffffffff ;  /* 0xffffffff0c027836 */ /* 0x000fe20000000000 */
[----:B------:R-:W1:Y:S01]  /*0260*/  LDCU.64 UR4, c[0x0][0x358] ;  /* 0x00006b00ff0477ac */ /* 0x000e620008000a00 */
[----:B------:R-:W-:Y:S01]  /*0270*/  ISETP.GE.AND P1, PT, R3, 0x1, PT ;  /* 0x000000010300780c */ /* 0x000fe20003f26270 */
[----:B------:R-:W-:Y:S01]  /*0280*/  IMAD.IADD R9, R7, 0x1, -R12 ;  /* 0x0000000107097824 */ /* 0x000fe200078e0a0c */
[----:B------:R-:W-:Y:S02]  /*0290*/  ISETP.GE.AND P3, PT, R13, 0x1, PT ;  /* 0x000000010d00780c */ /* 0x000fe40003f66270 */
[----:B------:R-:W-:Y:S02]  /*02a0*/  ISETP.GE.AND P0, PT, R3, R2, PT ;  /* 0x000000020300720c */ /* 0x000fe40003f06270 */
[----:B------:R-:W-:Y:S02]  /*02b0*/  VIMNMX R2, PT, PT, R13, R3, PT ;  /* 0x000000030d027248 */ /* 0x000fe40003fe0100 */
[----:B------:R-:W-:-:S02]  /*02c0*/  CS2R R10, SRZ ;  /* 0x00000000000a7805 */ /* 0x000fc4000001ff00 */
[----:B------:R-:W-:Y:S02]  /*02d0*/  ISETP.LT.OR P2, PT, R13, 0x1, P0 ;  /* 0x000000010d00780c */ /* 0x000fe40000741670 */
[----:B------:R-:W-:Y:S01]  /*02e0*/  ISETP.GE.AND P4, PT, R2, 0x1, PT ;  /* 0x000000010200780c */ /* 0x000fe20003f86270 */
[----:B0-----:R-:W-:-:S04]  /*02f0*/  IMAD.WIDE R2, R7, 0x4, R4 ;  /* 0x0000000407027825 */ /* 0x001fc800078e0204 */
[----:B------:R-:W-:Y:S01]  /*0300*/  IMAD.WIDE R4, R9, 0x4, R4 ;  /* 0x0000000409047825 */ /* 0x000fe200078e0204 */
[----:B------:R-:W-:Y:S01]  /*0310*/  CS2R R8, SRZ ;  /* 0x0000000000087805 */ /* 0x000fe2000001ff00 */
[----:B-1----:R0:W5:Y:S02]  /*0320*/  LDG.E R6, desc[UR4][R2.64] ;  /* 0x0000000402067981 */ /* 0x002164000c1e1900 */
[----:B------:R-:W-:-:S04]  /*0330*/  IMAD.MOV.U32 R7, RZ, RZ, RZ ;  /* 0x000000ffff077224 */ /* 0x000fc800078e00ff */
[----:B------:R0:W5:Y:S04]  /*0340*/  @P4 LDG.E R11, desc[UR4][R4.64+-0x4] ;  /* 0xfffffc04040b4981 */ /* 0x000168000c1e1900 */
[----:B------:R-:W2:Y:S04]  /*0350*/  @P1 LDG.E R7, desc[UR4][R2.64+-0x4] ;  /* 0xfffffc0402071981 */ /* 0x000ea8000c1e1900 */
[----:B------:R-:W2:Y:S04]  /*0360*/  @!P0 LDG.E R8, desc[UR4][R2.64+0x4] ;  /* 0x0000040402088981 */ /* 0x000ea8000c1e1900 */
[----:B------:R-:W2:Y:S01]  /*0370*/  @P3 LDG.E R9, desc[UR4][R4.64] ;  /* 0x0000000404093981 */ /* 0x000ea2000c1e1900 */
[----:B------:R-:W-:-:S03]  /*0380*/  VIADD R0, R0, 0xffffffff ;  /* 0xffffffff00007836 */ /* 0x000fc60000000000 */
[----:B------:R0:W5:Y:S02]  /*0390*/  @!P2 LDG.E R10, desc[UR4][R4.64+0x4] ;  /* 0x00000404040aa981 */ /* 0x000164000c1e1900 */
[----:B------:R-:W-:Y:S01]  /*03a0*/  ISETP.GE.AND P2, PT, R13, R0, PT ;  /* 0x000000000d00720c */ /* 0x000fe20003f46270 */
[----:B------:R-:W-:Y:S01]  /*03b0*/  BSSY.RECONVERGENT B0, `(.L_x_0) ;  /* 0x000000a000007945 */ /* 0x000fe20003800200 */
[----:B------:R-:W-:Y:S01]  /*03c0*/  IMAD.MOV.U32 R0, RZ, RZ, RZ ;  /* 0x000000ffff007224 */ /* 0x000fe200078e00ff */
[----:B--2---:R-:W-:Y:S01]  /*03d0*/  IADD3 R9, PT, PT, R9, R8, R7 ;  /* 0x0000000809097210 */ /* 0x004fe20007ffe007 */
[----:B------:R-:W-:Y:S02]  /*03e0*/  HFMA2 R7, -RZ, RZ, 0, 0 ;  /* 0x00000000ff077431 */ /* 0x000fe400000001ff */
[----:B------:R-:W-:-:S07]  /*03f0*/  IMAD.MOV.U32 R8, RZ, RZ, RZ ;  /* 0x000000ffff087224 */ /* 0x000fce00078e00ff */
[----:B0-----:R-:W-:Y:S05]  /*0400*/  @P2 BRA `(.L_x_1) ;  /* 0x0000000000102947 */ /* 0x001fea0003800000 */
[----:B------:R-:W-:-:S05]  /*0410*/  IMAD.WIDE R4, R12, 0x4, R2 ;  /* 0x000000040c047825 */ /* 0x000fca00078e0202 */
[----:B------:R0:W5:Y:S04]  /*0420*/  @!P0 LDG.E R0, desc[UR4][R4.64+0x4] ;  /* 0x0000040404008981 */ /* 0x000168000c1e1900 */
[----:B------:R0:W5:Y:S04]  /*0430*/  @P1 LDG.E R8, desc[UR4][R4.64+-0x4] ;  /* 0xfffffc0404081981 */ /* 0x000168000c1e1900 */
[----:B------:R0:W5:Y:S02]  /*0440*/  LDG.E R7, desc[UR4][R4.64] ;  /* 0x0000000404077981 */ /* 0x000164000c1e1900 */
.L_x_1:
[----:B------:R-:W-:Y:S05]  /*0450*/  BSYNC.RECONVERGENT B0 ;  /* 0x0000000000007941 */ /* 0x000fea0003800200 */
.L_x_0:
[----:B-----5:R-:W-:-:S04]  /*0460*/  IADD3 R0, PT, PT, R7, R9, R0 ;  /* 0x0000000907007210 */ /* 0x020fc80007ffe000 */
[----:B------:R-:W-:-:S05]  /*0470*/  IADD3 R11, PT, PT, R11, R0, R8 ;  /* 0x000000000b0b7210 */ /* 0x000fca0007ffe008 */
[----:B------:R-:W-:-:S05]  /*0480*/  IMAD.IADD R10, R11, 0x1, R10 ;  /* 0x000000010b0a7824 */ /* 0x000fca00078e020a */
[----:B------:R-:W-:-:S04]  /*0490*/  ISETP.GT.AND P0, PT, R10, 0x1, PT ;  /* 0x000000010a00780c */ /* 0x000fc80003f04270 */
[----:B------:R-:W-:-:S04]  /*04a0*/  ISETP.NE.OR P0, PT, R6, 0x1, P0 ;  /* 0x000000010600780c */ /* 0x000fc80000705670 */
[----:B------:R-:W-:-:S13]  /*04b0*/  ISETP.LT.AND P0, PT, R10, 0x4, P0 ;  /* 0x000000040a00780c */ /* 0x000fda0000701270 */
[----:B------:R1:W-:Y:S01]  /*04c0*/  @!P0 STG.E desc[UR4][R2.64], RZ ;  /* 0x000000ff02008986 */ /* 0x0003e2000c101904 */
[----:B------:R-:W-:Y:S05]  /*04d0*/  @!P0 EXIT ;  /* 0x000000000000894d */ /* 0x000fea0003800000 */
[----:B------:R-:W-:-:S04]  /*04e0*/  ISETP.NE.AND P0, PT, R10, 0x3, PT ;  /* 0x000000030a00780c */ /* 0x000fc80003f05270 */
[----:B------:R-:W-:-:S13]  /*04f0*/  ISETP.NE.OR P0, PT, R6, RZ, P0 ;  /* 0x000000ff0600720c */ /* 0x000fda0000705670 */
[----:B------:R-:W-:Y:S05]  /*0500*/  @P0 EXIT ;  /* 0x000000000000094d */ /* 0x000fea0003800000 */
[----:B0-----:R-:W-:-:S05]  /*0510*/  IMAD.MOV.U32 R5, RZ, RZ, 0x1 ;  /* 0x00000001ff057424 */ /* 0x001fca00078e00ff */
[----:B------:R-:W-:Y:S01]  /*0520*/  STG.E desc[UR4][R2.64], R5 ;  /* 0x0000000502007986 */ /* 0x000fe2000c101904 */
[----:B------:R-:W-:Y:S05]  /*0530*/  EXIT ;  /* 0x000000000000794d */ /* 0x000fea0003800000 */
.L_x_2:
[----:B------:R-:W-:-:S00]  /*0540*/  BRA `(.L_x_2) ;  /* 0xfffffffc00fc7947 */ /* 0x000fc0000383ffff */
[----:B------:R-:W-:-:S00]  /*0550*/  NOP ;  /* 0x0000000000007918 */ /* 0x000fc00000000000 */
        /* <DEDUP_REMOVED lines=10> */
.L_x_16:


//--------------------- .text.mandelbrot          --------------------------
	.section	.text.mandelbrot,"ax",@progbits
	.align	128
        .global         mandelbrot
        .type           mandelbrot,@function
        .size           mandelbrot,(.L_x_15 - mandelbrot)
        .other          mandelbrot,@"STO_CUDA_ENTRY STV_DEFAULT"
mandelbrot:
.text.mandelbrot:
[----:B------:R-:W-:Y:S08]  /*0000*/  LDC R1, c[0x0][0x37c] ;  /* 0x0000df00ff017b82 */ /* 0x000ff00000000800 */
[----:B------:R-:W0:Y:S01]  /*0010*/  LDC R12, c[0x0][0x390] ;  /* 0x0000e400ff0c7b82 */ /* 0x000e220000000800 */
[----:B------:R-:W1:Y:S01]  /*0020*/  S2R R0, SR_CTAID.X ;  /* 0x0000000000007919 */ /* 0x000e620000002500 */
[----:B------:R-:W1:Y:S01]  /*0030*/  LDCU UR4, c[0x0][0x360] ;  /* 0x00006c00ff0477ac */ /* 0x000e620008000800 */
[----:B------:R-:W1:Y:S01]  /*0040*/  S2R R5, SR_TID.X ;  /* 0x0000000000057919 */ /* 0x000e620000002100 */
[----:B0-----:R-:W-:-:S04]  /*0050*/  IABS R7, R12 ;  /* 0x0000000c00077213 */ /* 0x001fc80000000000 */
[----:B------:R-:W0:Y:S01]  /*0060*/  I2F.RP R4, R7 ;  /* 0x0000000700047306 */ /* 0x000e220000209400 */
[----:B-1----:R-:W-:Y:S01]  /*0070*/  IMAD R0, R0, UR4, R5 ;  /* 0x0000000400007c24 */ /* 0x002fe2000f8e0205 */
[----:B------:R-:W1:Y:S06]  /*0080*/  LDCU UR4, c[0x0][0x38c] ;  /* 0x00007180ff0477ac */ /* 0x000e6c0008000800 */
[----:B0-----:R-:W0:Y:S02]  /*0090*/  MUFU.RCP R4, R4 ;  /* 0x0000000400047308 */ /* 0x001e240000001000 */
[----:B0-----:R-:W-:Y:S01]  /*00a0*/  VIADD R2, R4, 0xffffffe ;  /* 0x0ffffffe04027836 */ /* 0x001fe20000000000 */
[----:B------:R-:W-:-:S05]  /*00b0*/  IABS R4, R0 ;  /* 0x0000000000047213 */ /* 0x000fca0000000000 */
[----:B------:R0:W2:Y:S02]  /*00c0*/  F2I.FTZ.U32.TRUNC.NTZ R3, R2 ;  /* 0x0000000200037305 */ /* 0x0000a4000021f000 */
[----:B0-----:R-:W-:Y:S02]  /*00d0*/  IMAD.MOV.U32 R2, RZ, RZ, RZ ;  /* 0x000000ffff027224 */ /* 0x001fe400078e00ff */
[----:B--2---:R-:W-:-:S04]  /*00e0*/  IMAD.MOV R6, RZ, RZ, -R3 ;  /* 0x000000ffff067224 */ /* 0x004fc800078e0a03 */
        /* <DEDUP_REMOVED lines=12> */
[----:B------:R-:W-:-:S06]  /*01b0*/  @P0 VIADD R13, R13, 0x1 ;  /* 0x000000010d0d0836 */ /* 0x000fcc0000000000 */
[----:B------:R-:W-:Y:S01]  /*01c0*/  @!P2 IMAD.MOV R13, RZ, RZ, -R13 ;  /* 0x000000ffff0da224 */ /* 0x000fe200078e0a0d */
[----:B------:R-:W-:-:S04]  /*01d0*/  @!P1 LOP3.LUT R13, RZ, R12, RZ, 0x33, !PT ;  /* 0x0000000cff0d9212 */ /* 0x000fc800078e33ff */
[----:B------:R-:W-:-:S05]  /*01e0*/  IADD3 R3, PT, PT, -R13, RZ, RZ ;  /* 0x000000ff0d037210 */ /* 0x000fca0007ffe1ff */
[----:B-1----:R-:W-:-:S05]  /*01f0*/  IMAD R0, R3, UR4, R0 ;  /* 0x0000000403007c24 */ /* 0x002fca000f8e0200 */
[----:B------:R-:W-:-:S04]  /*0200*/  ISETP.GE.AND P0, PT, R0, UR4, PT ;  /* 0x0000000400007c0c */ /* 0x000fc8000bf06270 */
[----:B------:R-:W-:-:S13]  /*0210*/  ISETP.GE.OR P0, PT, R13, R12, P0 ;  /* 0x0000000c0d00720c */ /* 0x000fda0000706670 */
[----:B------:R-:W-:Y:S05]  /*0220*/  @P0 EXIT ;  /* 0x000000000000094d */ /* 0x000fea0003800000 */
[----:B------:R-:W0:Y:S01]  /*0230*/  LDCU UR6, c[0x0][0x388] ;  /* 0x00007100ff0677ac */ /* 0x000e220008000800 */
[----:B------:R-:W-:Y:S01]  /*0240*/  IMAD.MOV.U32 R9, RZ, RZ, RZ ;  /* 0x000000ffff097224 */ /* 0x000fe200078e00ff */
[----:B------:R-:W1:Y:S01]  /*0250*/  LDCU.64 UR4, c[0x0][0x358] ;  /* 0x00006b00ff0477ac */ /* 0x000e620008000a00 */
[----:B0-----:R-:W-:-:S09]  /*0260*/  UISETP.GE.AND UP0, UPT, UR6, 0x1, UPT ;  /* 0x000000010600788c */ /* 0x001fd2000bf06270 */
[----:B-1----:R-:W-:Y:S05]  /*0270*/  BRA.U !UP0, `(.L_x_3) ;  /* 0x00000005083c7547 */ /* 0x002fea000b800000 */
[----:B------:R-:W0:Y:S01]  /*0280*/  I2F.F64 R4, R12 ;  /* 0x0000000c00047312 */ /* 0x000e220000201c00 */
[----:B------:R-:W-:Y:S01]  /*0290*/  IMAD.MOV.U32 R6, RZ, RZ, 0x1 ;  /* 0x00000001ff067424 */ /* 0x000fe200078e00ff */
[----:B------:R-:W-:Y:S06]  /*02a0*/  BSSY.RECONVERGENT B0, `(.L_x_4) ;  /* 0x0000018000007945 */ /* 0x000fec0003800200 */
[----:B0-----:R-:W0:Y:S02]  /*02b0*/  MUFU.RCP64H R7, R5 ;  /* 0x0000000500077308 */ /* 0x001e240000001800 */
[----:B0-----:R-:W-:-:S08]  /*02c0*/  DFMA R2, -R4, R6, 1 ;  /* 0x3ff000000402742b */ /* 0x001fd00000000106 */
[----:B------:R-:W-:Y:S02]  /*02d0*/  DFMA R8, R2, R2, R2 ;  /* 0x000000020208722b */ /* 0x000fe40000000002 */
[----:B------:R-:W0:Y:S06]  /*02e0*/  I2F.F64 R2, R13 ;  /* 0x0000000d00027312 */ /* 0x000e2c0000201c00 */
[----:B------:R-:W-:-:S08]  /*02f0*/  DFMA R8, R6, R8, R6 ;  /* 0x000000080608722b */ /* 0x000fd00000000006 */
[----:B------:R-:W-:Y:S02]  /*0300*/  DFMA R6, -R4, R8, 1 ;  /* 0x3ff000000406742b */ /* 0x000fe40000000108 */
[----:B0-----:R-:W-:-:S06]  /*0310*/  DMUL R10, R2, 4 ;  /* 0x40100000020a7828 */ /* 0x001fcc0000000000 */
[----:B------:R-:W-:-:S04]  /*0320*/  DFMA R6, R8, R6, R8 ;  /* 0x000000060806722b */ /* 0x000fc80000000008 */
[----:B------:R-:W-:-:S04]  /*0330*/  FSETP.GEU.AND P1, PT, |R11|, 6.5827683646048100446e-37, PT ;  /* 0x036000000b00780b */ /* 0x000fc80003f2e200 */
[----:B------:R-:W-:-:S08]  /*0340*/  DMUL R2, R10, R6 ;  /* 0x000000060a027228 */ /* 0x000fd00000000000 */
[----:B------:R-:W-:-:S08]  /*0350*/  DFMA R8, -R4, R2, R10 ;  /* 0x000000020408722b */ /* 0x000fd0000000010a */
[----:B------:R-:W-:-:S10]  /*0360*/  DFMA R2, R6, R8, R2 ;  /* 0x000000080602722b */ /* 0x000fd40000000002 */
[----:B------:R-:W-:-:S05]  /*0370*/  FFMA R6, RZ, R5, R3 ;  /* 0x00000005ff067223 */ /* 0x000fca0000000003 */
[----:B------:R-:W-:-:S13]  /*0380*/  FSETP.GT.AND P0, PT, |R6|, 1.469367938527859385e-39, PT ;  /* 0x001000000600780b */ /* 0x000fda0003f04200 */
[----:B------:R-:W-:Y:S05]  /*0390*/  @P0 BRA P1, `(.L_x_5) ;  /* 0x0000000000200947 */ /* 0x000fea0000800000 */
[----:B------:R-:W-:Y:S01]  /*03a0*/  IMAD.MOV.U32 R2, RZ, RZ, R10 ;  /* 0x000000ffff027224 */ /* 0x000fe200078e000a */
[----:B------:R-:W-:Y:S01]  /*03b0*/  MOV R12, 0x400 ;  /* 0x00000400000c7802 */ /* 0x000fe20000000f00 */
[----:B------:R-:W-:Y:S02]  /*03c0*/  IMAD.MOV.U32 R3, RZ, RZ, R11 ;  /* 0x000000ffff037224 */ /* 0x000fe400078e000b */
[----:B------:R-:W-:Y:S02]  /*03d0*/  IMAD.MOV.U32 R6, RZ, RZ, R4 ;  /* 0x000000ffff067224 */ /* 0x000fe400078e0004 */
[----:B------:R-:W-:-:S07]  /*03e0*/  IMAD.MOV.U32 R9, RZ, RZ, R5 ;  /* 0x000000ffff097224 */ /* 0x000fce00078e0005 */
[----:B------:R-:W-:Y:S05]  /*03f0*/  CALL.REL.NOINC `($__internal_0_$__cuda_sm20_div_rn_f64_full) ;  /* 0x0000000000f47944 */ /* 0x000fea0003c00000 */
[----:B------:R-:W-:Y:S01]  /*0400*/  IMAD.MOV.U32 R2, RZ, RZ, R14 ;  /* 0x000000ffff027224 */ /* 0x000fe200078e000e */
[----:B------:R-:W-:-:S07]  /*0410*/  MOV R3, R15 ;  /* 0x0000000f00037202 */ /* 0x000fce0000000f00 */
.L_x_5:
[----:B------:R-:W-:Y:S05]  /*0420*/  BSYNC.RECONVERGENT B0 ;  /* 0x0000000000007941 */ /* 0x000fea0003800200 */
.L_x_4:
[----:B------:R-:W0:Y:S01]  /*0430*/  LDCU UR6, c[0x0][0x38c] ;  /* 0x00007180ff0677ac */ /* 0x000e220008000800 */
[----:B------:R-:W-:Y:S01]  /*0440*/  IMAD.MOV.U32 R4, RZ, RZ, 0x1 ;  /* 0x00000001ff047424 */ /* 0x000fe200078e00ff */
[----:B------:R-:W-:Y:S01]  /*0450*/  BSSY.RECONVERGENT B0, `(.L_x_6) ;  /* 0x000001b000007945 */ /* 0x000fe20003800200 */
[----:B0-----:R-:W0:Y:S08]  /*0460*/  I2F.F64 R6, UR6 ;  /* 0x0000000600067d12 */ /* 0x001e300008201c00 */
[----:B0-----:R-:W0:Y:S02]  /*0470*/  MUFU.RCP64H R5, R7 ;  /* 0x0000000700057308 */ /* 0x001e240000001800 */
[----:B0-----:R-:W-:-:S08]  /*0480*/  DFMA R8, -R6, R4, 1 ;  /* 0x3ff000000608742b */ /* 0x001fd00000000104 */
[----:B------:R-:W-:Y:S02]  /*0490*/  DFMA R10, R8, R8, R8 ;  /* 0x00000008080a722b */ /* 0x000fe40000000008 */
[----:B------:R-:W0:Y:S06]  /*04a0*/  I2F.F64 R8, R0 ;  /* 0x0000000000087312 */ /* 0x000e2c0000201c00 */
[----:B------:R-:W-:-:S08]  /*04b0*/  DFMA R10, R4, R10, R4 ;  /* 0x0000000a040a722b */ /* 0x000fd00000000004 */
[----:B------:R-:W-:Y:S02]  /*04c0*/  DFMA R4, -R6, R10, 1 ;  /* 0x3ff000000604742b */ /* 0x000fe4000000010a */
[----:B0-----:R-:W-:-:S06]  /*04d0*/  DMUL R8, R8, 4 ;  /* 0x4010000008087828 */ /* 0x001fcc0000000000 */
[----:B------:R-:W-:Y:S02]  /*04e0*/  DFMA R4, R10, R4, R10 ;  /* 0x000000040a04722b */ /* 0x000fe4000000000a */
[----:B------:R-:W-:Y:S02]  /*04f0*/  DADD R10, R2, -2 ;  /* 0xc0000000020a7429 */ /* 0x000fe40000000000 */
[----:B------:R-:W-:-:S04]  /*0500*/  FSETP.GEU.AND P1, PT, |R9|, 6.5827683646048100446e-37, PT ;  /* 0x036000000900780b */ /* 0x000fc80003f2e200 */
[----:B------:R-:W-:-:S04]  /*0510*/  DMUL R14, R8, R4 ;  /* 0x00000004080e7228 */ /* 0x000fc80000000000 */
[----:B------:R-:W0:Y:S04]  /*0520*/  F2F.F32.F64 R10, R10 ;  /* 0x0000000a000a7310 */ /* 0x000e280000301000 */
[----:B------:R-:W-:-:S08]  /*0530*/  DFMA R2, -R6, R14, R8 ;  /* 0x0000000e0602722b */ /* 0x000fd00000000108 */
[----:B------:R-:W-:Y:S01]  /*0540*/  DFMA R2, R4, R2, R14 ;  /* 0x000000020402722b */ /* 0x000fe2000000000e */
[----:B0-----:R0:W1:Y:S09]  /*0550*/  F2F.F64.F32 R4, R10 ;  /* 0x0000000a00047310 */ /* 0x0010720000201800 */
[----:B------:R-:W-:-:S05]  /*0560*/  FFMA R12, RZ, R7, R3 ;  /* 0x00000007ff0c7223 */ /* 0x000fca0000000003 */
[----:B------:R-:W-:-:S13]  /*0570*/  FSETP.GT.AND P0, PT, |R12|, 1.469367938527859385e-39, PT ;  /* 0x001000000c00780b */ /* 0x000fda0003f04200 */
[----:B01----:R-:W-:Y:S05]  /*0580*/  @P0 BRA P1, `(.L_x_7) ;  /* 0x00000000001c0947 */ /* 0x003fea0000800000 */
[----:B------:R-:W-:Y:S01]  /*0590*/  IMAD.MOV.U32 R3, RZ, RZ, R9 ;  /* 0x000000ffff037224 */ /* 0x000fe200078e0009 */
[----:B------:R-:W-:Y:S01]  /*05a0*/  MOV R12, 0x5e0 ;  /* 0x000005e0000c7802 */ /* 0x000fe20000000f00 */
[----:B------:R-:W-:Y:S02]  /*05b0*/  IMAD.MOV.U32 R2, RZ, RZ, R8 ;  /* 0x000000ffff027224 */ /* 0x000fe400078e0008 */
[----:B------:R-:W-:-:S07]  /*05c0*/  IMAD.MOV.U32 R9, RZ, RZ, R7 ;  /* 0x000000ffff097224 */ /* 0x000fce00078e0007 */
[----:B------:R-:W-:Y:S05]  /*05d0*/  CALL.REL.NOINC `($__internal_0_$__cuda_sm20_div_rn_f64_full) ;  /* 0x00000000007c7944 */ /* 0x000fea0003c00000 */
[----:B------:R-:W-:Y:S02]  /*05e0*/  IMAD.MOV.U32 R2, RZ, RZ, R14 ;  /* 0x000000ffff027224 */ /* 0x000fe400078e000e */
[----:B------:R-:W-:-:S07]  /*05f0*/  IMAD.MOV.U32 R3, RZ, RZ, R15 ;  /* 0x000000ffff037224 */ /* 0x000fce00078e000f */
.L_x_7:
[----:B------:R-:W-:Y:S05]  /*0600*/  BSYNC.RECONVERGENT B0 ;  /* 0x0000000000007941 */ /* 0x000fea0003800200 */
.L_x_6:
[----:B------:R-:W-:Y:S01]  /*0610*/  DADD R2, R2, -2 ;  /* 0xc000000002027429 */ /* 0x000fe20000000000 */
[----:B------:R-:W-:Y:S01]  /*0620*/  BSSY.RECONVERGENT B0, `(.L_x_3) ;  /* 0x0000014000007945 */ /* 0x000fe20003800200 */
[----:B------:R-:W-:Y:S01]  /*0630*/  CS2R R8, SRZ ;  /* 0x0000000000087805 */ /* 0x000fe2000001ff00 */
[----:B------:R-:W-:Y:S01]  /*0640*/  IMAD.MOV.U32 R10, RZ, RZ, RZ ;  /* 0x000000ffff0a7224 */ /* 0x000fe200078e00ff */
[----:B------:R-:W0:Y:S02]  /*0650*/  LDCU UR6, c[0x0][0x388] ;  /* 0x00007100ff0677ac */ /* 0x000e240008000800 */
[----:B------:R1:W2:Y:S05]  /*0660*/  F2F.F32.F64 R12, R2 ;  /* 0x00000002000c7310 */ /* 0x0002aa0000301000 */
.L_x_8:
[----:B-1----:R-:W1:Y:S01]  /*0670*/  F2F.F64.F32 R2, R10 ;  /* 0x0000000a00027310 */ /* 0x002e620000201800 */
[----:B------:R-:W-:-:S04]  /*0680*/  IADD3 R9, PT, PT, R9, 0x1, RZ ;  /* 0x0000000109097810 */ /* 0x000fc80007ffe0ff */
[----:B0-----:R-:W-:-:S03]  /*0690*/  ISETP.GE.AND P0, PT, R9, UR6, PT ;  /* 0x0000000609007c0c */ /* 0x001fc6000bf06270 */
[----:B------:R-:W0:Y:S01]  /*06a0*/  F2F.F64.F32 R6, R8 ;  /* 0x0000000800067310 */ /* 0x000e220000201800 */
[----:B-1----:R-:W-:-:S08]  /*06b0*/  DADD R2, R2, R2 ;  /* 0x0000000002027229 */ /* 0x002fd00000000002 */
[----:B0-----:R-:W-:Y:S01]  /*06c0*/  DFMA R2, R2, R6, R4 ;  /* 0x000000060202722b */ /* 0x001fe20000000004 */
[----:B------:R-:W-:-:S05]  /*06d0*/  FMUL R7, R8, R8 ;  /* 0x0000000808077220 */ /* 0x000fca0000400000 */
[----:B------:R-:W0:Y:S01]  /*06e0*/  F2F.F32.F64 R8, R2 ;  /* 0x0000000200087310 */ /* 0x000e220000301000 */
[----:B------:R-:W-:-:S04]  /*06f0*/  FFMA R7, R10, R10, -R7 ;  /* 0x0000000a0a077223 */ /* 0x000fc80000000807 */
[----:B--2---:R-:W-:-:S04]  /*0700*/  FADD R7, R12, R7 ;  /* 0x000000070c077221 */ /* 0x004fc80000000000 */
[----:B------:R-:W-:Y:S02]  /*0710*/  IMAD.MOV.U32 R10, RZ, RZ, R7 ;  /* 0x000000ffff0a7224 */ /* 0x000fe400078e0007 */
[----:B0-----:R-:W-:-:S04]  /*0720*/  FMUL R6, R8, R8 ;  /* 0x0000000808067220 */ /* 0x001fc80000400000 */
[----:B------:R-:W-:-:S05]  /*0730*/  FFMA R6, R7, R7, R6 ;  /* 0x0000000707067223 */ /* 0x000fca0000000006 */
[----:B------:R-:W-:-:S13]  /*0740*/  FSETP.LE.AND P1, PT, R6, 4, PT ;  /* 0x408000000600780b */ /* 0x000fda0003f23000 */
[----:B------:R-:W-:Y:S05]  /*0750*/  @!P0 BRA P1, `(.L_x_8) ;  /* 0xfffffffc00c48947 */ /* 0x000fea000083ffff */
[----:B------:R-:W-:Y:S05]  /*0760*/  BSYNC.RECONVERGENT B0 ;  /* 0x0000000000007941 */ /* 0x000fea0003800200 */
.L_x_3:
[----:B------:R-:W0:Y:S01]  /*0770*/  LDC.64 R2, c[0x0][0x380] ;  /* 0x0000e000ff027b82 */ /* 0x000e220000000a00 */
[----:B------:R-:W1:Y:S02]  /*0780*/  LDCU UR7, c[0x0][0x390] ;  /* 0x00007200ff0777ac */ /* 0x000e640008000800 */
[----:B-1----:R-:W-:-:S04]  /*0790*/  IMAD R13, R13, UR7, R0 ;  /* 0x000000070d0d7c24 */ /* 0x002fc8000f8e0200 */
[----:B0-----:R-:W-:-:S05]  /*07a0*/  IMAD.WIDE R2, R13, 0x4, R2 ;  /* 0x000000040d027825 */ /* 0x001fca00078e0202 */
[----:B------:R-:W-:Y:S01]  /*07b0*/  STG.E desc[UR4][R2.64], R9 ;  /* 0x0000000902007986 */ /* 0x000fe2000c101904 */
[----:B------:R-:W-:Y:S05]  /*07c0*/  EXIT ;  /* 0x000000000000794d */ /* 0x000fea0003800000 */
        .weak           $__internal_0_$__cuda_sm20_div_rn_f64_full
        .type           $__internal_0_$__cuda_sm20_div_rn_f64_full,@function
        .size           $__internal_0_$__cuda_sm20_div_rn_f64_full,(.L_x_15 - $__internal_0_$__cuda_sm20_div_rn_f64_full)
$__internal_0_$__cuda_sm20_div_rn_f64_full:
[C---:B------:R-:W-:Y:S01]  /*07d0*/  FSETP.GEU.AND P0, PT, |R9|.reuse, 1.469367938527859385e-39, PT ;  /* 0x001000000900780b */ /* 0x040fe20003f0e200 */
[--C-:B------:R-:W-:Y:S01]  /*07e0*/  IMAD.MOV.U32 R8, RZ, RZ, R6.reuse ;  /* 0x000000ffff087224 */ /* 0x100fe200078e0006 */
[C---:B------:R-:W-:Y:S01]  /*07f0*/  LOP3.LUT R10, R9.reuse, 0x800fffff, RZ, 0xc0, !PT ;  /* 0x800fffff090a7812 */ /* 0x040fe200078ec0ff */
[----:B------:R-:W-:Y:S01]  /*0800*/  IMAD.MOV.U32 R7, RZ, RZ, R3 ;  /* 0x000000ffff077224 */ /* 0x000fe200078e0003 */
[----:B------:R-:W-:Y:S01]  /*0810*/  LOP3.LUT R20, R9, 0x7ff00000, RZ, 0xc0, !PT ;  /* 0x7ff0000009147812 */ /* 0x000fe200078ec0ff */
[----:B------:R-:W-:Y:S01]  /*0820*/  IMAD.MOV.U32 R16, RZ, RZ, 0x1 ;  /* 0x00000001ff107424 */ /* 0x000fe200078e00ff */
[----:B------:R-:W-:Y:S01]  /*0830*/  LOP3.LUT R11, R10, 0x3ff00000, RZ, 0xfc, !PT ;  /* 0x3ff000000a0b7812 */ /* 0x000fe200078efcff */
[----:B------:R-:W-:Y:S01]  /*0840*/  IMAD.MOV.U32 R10, RZ, RZ, R6 ;  /* 0x000000ffff0a7224 */ /* 0x000fe200078e0006 */
[C---:B------:R-:W-:Y:S01]  /*0850*/  FSETP.GEU.AND P2, PT, |R7|.reuse, 1.469367938527859385e-39, PT ;  /* 0x001000000700780b */ /* 0x040fe20003f4e200 */
[----:B------:R-:W-:Y:S01]  /*0860*/  IMAD.MOV.U32 R6, RZ, RZ, R2 ;  /* 0x000000ffff067224 */ /* 0x000fe200078e0002 */
[----:B------:R-:W-:Y:S01]  /*0870*/  LOP3.LUT R15, R7, 0x7ff00000, RZ, 0xc0, !PT ;  /* 0x7ff00000070f7812 */ /* 0x000fe200078ec0ff */
[----:B------:R-:W-:Y:S02]  /*0880*/  BSSY.RECONVERGENT B1, `(.L_x_9) ;  /* 0x0000050000017945 */ /* 0x000fe40003800200 */
[----:B------:R-:W-:Y:S01]  /*0890*/  @!P0 DMUL R10, R8, 8.98846567431157953865e+307 ;  /* 0x7fe00000080a8828 */ /* 0x000fe20000000000 */
[----:B------:R-:W-:-:S05]  /*08a0*/  ISETP.GE.U32.AND P1, PT, R15, R20, PT ;  /* 0x000000140f00720c */ /* 0x000fca0003f26070 */
[----:B------:R-:W0:Y:S02]  /*08b0*/  MUFU.RCP64H R17, R11 ;  /* 0x0000000b00117308 */ /* 0x000e240000001800 */
[----:B------:R-:W-:-:S04]  /*08c0*/  @!P2 LOP3.LUT R14, R9, 0x7ff00000, RZ, 0xc0, !PT ;  /* 0x7ff00000090ea812 */ /* 0x000fc800078ec0ff */
[----:B------:R-:W-:Y:S01]  /*08d0*/  @!P2 ISETP.GE.U32.AND P3, PT, R15, R14, PT ;  /* 0x0000000e0f00a20c */ /* 0x000fe20003f66070 */
[----:B------:R-:W-:-:S05]  /*08e0*/  IMAD.MOV.U32 R14, RZ, RZ, 0x1ca00000 ;  /* 0x1ca00000ff0e7424 */ /* 0x000fca00078e00ff */
[----:B------:R-:W-:-:S04]  /*08f0*/  @!P2 SEL R19, R14, 0x63400000, !P3 ;  /* 0x634000000e13a807 */ /* 0x000fc80005800000 */
[----:B------:R-:W-:Y:S01]  /*0900*/  @!P2 LOP3.LUT R22, R19, 0x80000000, R7, 0xf8, !PT ;  /* 0x800000001316a812 */ /* 0x000fe200078ef807 */
[----:B0-----:R-:W-:-:S03]  /*0910*/  DFMA R2, R16, -R10, 1 ;  /* 0x3ff000001002742b */ /* 0x001fc6000000080a */
[----:B------:R-:W-:Y:S01]  /*0920*/  @!P2 LOP3.LUT R23, R22, 0x100000, RZ, 0xfc, !PT ;  /* 0x001000001617a812 */ /* 0x000fe200078efcff */
[----:B------:R-:W-:-:S04]  /*0930*/  @!P2 IMAD.MOV.U32 R22, RZ, RZ, RZ ;  /* 0x000000ffff16a224 */ /* 0x000fc800078e00ff */
[----:B------:R-:W-:-:S08]  /*0940*/  DFMA R2, R2, R2, R2 ;  /* 0x000000020202722b */ /* 0x000fd00000000002 */
[----:B------:R-:W-:Y:S01]  /*0950*/  DFMA R16, R16, R2, R16 ;  /* 0x000000021010722b */ /* 0x000fe20000000010 */
[----:B------:R-:W-:Y:S02]  /*0960*/  SEL R3, R14, 0x63400000, !P1 ;  /* 0x634000000e037807 */ /* 0x000fe40004800000 */
[----:B------:R-:W-:Y:S02]  /*0970*/  MOV R2, R6 ;  /* 0x0000000600027202 */ /* 0x000fe40000000f00 */
[----:B------:R-:W-:-:S03]  /*0980*/  LOP3.LUT R3, R3, 0x800fffff, R7, 0xf8, !PT ;  /* 0x800fffff03037812 */ /* 0x000fc600078ef807 */
[----:B------:R-:W-:-:S03]  /*0990*/  DFMA R18, R16, -R10, 1 ;  /* 0x3ff000001012742b */ /* 0x000fc6000000080a */
[----:B------:R-:W-:Y:S01]  /*09a0*/  @!P2 DFMA R2, R2, 2, -R22 ;  /* 0x400000000202a82b */ /* 0x000fe20000000816 */
[----:B------:R-:W-:-:S04]  /*09b0*/  IMAD.MOV.U32 R22, RZ, RZ, R15 ;  /* 0x000000ffff167224 */ /* 0x000fc800078e000f */
[----:B------:R-:W-:Y:S01]  /*09c0*/  DFMA R16, R16, R18, R16 ;  /* 0x000000121010722b */ /* 0x000fe20000000010 */
[----:B------:R-:W-:Y:S01]  /*09d0*/  IMAD.MOV.U32 R23, RZ, RZ, R20 ;  /* 0x000000ffff177224 */ /* 0x000fe200078e0014 */
[----:B------:R-:W-:-:S03]  /*09e0*/  @!P0 LOP3.LUT R23, R11, 0x7ff00000, RZ, 0xc0, !PT ;  /* 0x7ff000000b178812 */ /* 0x000fc600078ec0ff */
[----:B------:R-:W-:Y:S02]  /*09f0*/  @!P2 LOP3.LUT R22, R3, 0x7ff00000, RZ, 0xc0, !PT ;  /* 0x7ff000000316a812 */ /* 0x000fe400078ec0ff */
[----:B------:R-:W-:Y:S01]  /*0a00*/  VIADD R25, R23, 0xffffffff ;  /* 0xffffffff17197836 */ /* 0x000fe20000000000 */
[----:B------:R-:W-:Y:S02]  /*0a10*/  DMUL R18, R16, R2 ;  /* 0x0000000210127228 */ /* 0x000fe40000000000 */
[----:B------:R-:W-:-:S05]  /*0a20*/  VIADD R24, R22, 0xffffffff ;  /* 0xffffffff16187836 */ /* 0x000fca0000000000 */
[----:B------:R-:W-:Y:S01]  /*0a30*/  ISETP.GT.U32.AND P0, PT, R24, 0x7feffffe, PT ;  /* 0x7feffffe1800780c */ /* 0x000fe20003f04070 */
[----:B------:R-:W-:-:S03]  /*0a40*/  DFMA R20, R18, -R10, R2 ;  /* 0x8000000a1214722b */ /* 0x000fc60000000002 */
[----:B------:R-:W-:-:S05]  /*0a50*/  ISETP.GT.U32.OR P0, PT, R25, 0x7feffffe, P0 ;  /* 0x7feffffe1900780c */ /* 0x000fca0000704470 */
[----:B------:R-:W-:-:S08]  /*0a60*/  DFMA R16, R16, R20, R18 ;  /* 0x000000141010722b */ /* 0x000fd00000000012 */
[----:B------:R-:W-:Y:S05]  /*0a70*/  @P0 BRA `(.L_x_10) ;  /* 0x00000000006c0947 */ /* 0x000fea0003800000 */
[----:B------:R-:W-:-:S04]  /*0a80*/  LOP3.LUT R18, R9, 0x7ff00000, RZ, 0xc0, !PT ;  /* 0x7ff0000009127812 */ /* 0x000fc800078ec0ff */
[CC--:B------:R-:W-:Y:S02]  /*0a90*/  VIADDMNMX R6, R15.reuse, -R18.reuse, 0xb9600000, !PT ;  /* 0xb96000000f067446 */ /* 0x0c0fe40007800912 */
[----:B------:R-:W-:Y:S02]  /*0aa0*/  ISETP.GE.U32.AND P0, PT, R15, R18, PT ;  /* 0x000000120f00720c */ /* 0x000fe40003f06070 */
[----:B------:R-:W-:Y:S02]  /*0ab0*/  VIMNMX R6, PT, PT, R6, 0x46a00000, PT ;  /* 0x46a0000006067848 */ /* 0x000fe40003fe0100 */
[----:B------:R-:W-:-:S05]  /*0ac0*/  SEL R7, R14, 0x63400000, !P0 ;  /* 0x634000000e077807 */ /* 0x000fca0004000000 */
[----:B------:R-:W-:Y:S01]  /*0ad0*/  IMAD.IADD R18, R6, 0x1, -R7 ;  /* 0x0000000106127824 */ /* 0x000fe200078e0a07 */
[----:B------:R-:W-:-:S03]  /*0ae0*/  MOV R6, RZ ;  /* 0x000000ff00067202 */ /* 0x000fc60000000f00 */
[----:B------:R-:W-:-:S06]  /*0af0*/  VIADD R7, R18, 0x7fe00000 ;  /* 0x7fe0000012077836 */ /* 0x000fcc0000000000 */
[----:B------:R-:W-:-:S10]  /*0b00*/  DMUL R14, R16, R6 ;  /* 0x00000006100e7228 */ /* 0x000fd40000000000 */
[----:B------:R-:W-:-:S13]  /*0b10*/  FSETP.GTU.AND P0, PT, |R15|, 1.469367938527859385e-39, PT ;  /* 0x001000000f00780b */ /* 0x000fda0003f0c200 */
[----:B------:R-:W-:Y:S05]  /*0b20*/  @P0 BRA `(.L_x_11) ;  /* 0x0000000000940947 */ /* 0x000fea0003800000 */
[----:B------:R-:W-:Y:S01]  /*0b30*/  DFMA R2, R16, -R10, R2 ;  /* 0x8000000a1002722b */ /* 0x000fe20000000002 */
[----:B------:R-:W-:-:S09]  /*0b40*/  IMAD.MOV.U32 R6, RZ, RZ, RZ ;  /* 0x000000ffff067224 */ /* 0x000fd200078e00ff */
[C---:B------:R-:W-:Y:S02]  /*0b50*/  FSETP.NEU.AND P0, PT, R3.reuse, RZ, PT ;  /* 0x000000ff0300720b */ /* 0x040fe40003f0d000 */
[----:B------:R-:W-:-:S04]  /*0b60*/  LOP3.LUT R9, R3, 0x80000000, R9, 0x48, !PT ;  /* 0x8000000003097812 */ /* 0x000fc800078e4809 */
[----:B------:R-:W-:-:S07]  /*0b70*/  LOP3.LUT R7, R9, R7, RZ, 0xfc, !PT ;  /* 0x0000000709077212 */ /* 0x000fce00078efcff */
[----:B------:R-:W-:Y:S05]  /*0b80*/  @!P0 BRA `(.L_x_11) ;  /* 0x00000000007c8947 */ /* 0x000fea0003800000 */
[----:B------:R-:W-:Y:S01]  /*0b90*/  IMAD.MOV R3, RZ, RZ, -R18 ;  /* 0x000000ffff037224 */ /* 0x000fe200078e0a12 */
[----:B------:R-:W-:Y:S01]  /*0ba0*/  DMUL.RP R6, R16, R6 ;  /* 0x0000000610067228 */ /* 0x000fe20000008000 */
[----:B------:R-:W-:-:S06]  /*0bb0*/  IMAD.MOV.U32 R2, RZ, RZ, RZ ;  /* 0x000000ffff027224 */ /* 0x000fcc00078e00ff */
[----:B------:R-:W-:-:S03]  /*0bc0*/  DFMA R2, R14, -R2, R16 ;  /* 0x800000020e02722b */ /* 0x000fc60000000010 */
[----:B------:R-:W-:-:S03]  /*0bd0*/  LOP3.LUT R9, R7, R9, RZ, 0x3c, !PT ;  /* 0x0000000907097212 */ /* 0x000fc600078e3cff */
[----:B------:R-:W-:-:S04]  /*0be0*/  IADD3 R2, PT, PT, -R18, -0x43300000, RZ ;  /* 0xbcd0000012027810 */ /* 0x000fc80007ffe1ff */
[----:B------:R-:W-:-:S04]  /*0bf0*/  FSETP.NEU.AND P0, PT, |R3|, R2, PT ;  /* 0x000000020300720b */ /* 0x000fc80003f0d200 */
[----:B------:R-:W-:Y:S02]  /*0c00*/  FSEL R14, R6, R14, !P0 ;  /* 0x0000000e060e7208 */ /* 0x000fe40004000000 */
[----:B------:R-:W-:Y:S01]  /*0c10*/  FSEL R15, R9, R15, !P0 ;  /* 0x0000000f090f7208 */ /* 0x000fe20004000000 */
[----:B------:R-:W-:Y:S06]  /*0c20*/  BRA `(.L_x_11) ;  /* 0x0000000000547947 */ /* 0x000fec0003800000 */
.L_x_10:
[----:B------:R-:W-:-:S14]  /*0c30*/  DSETP.NAN.AND P0, PT, R6, R6, PT ;  /* 0x000000060600722a */ /* 0x000fdc0003f08000 */
[----:B------:R-:W-:Y:S05]  /*0c40*/  @P0 BRA `(.L_x_12) ;  /* 0x0000000000440947 */ /* 0x000fea0003800000 */
[----:B------:R-:W-:-:S14]  /*0c50*/  DSETP.NAN.AND P0, PT, R8, R8, PT ;  /* 0x000000080800722a */ /* 0x000fdc0003f08000 */
[----:B------:R-:W-:Y:S05]  /*0c60*/  @P0 BRA `(.L_x_13) ;  /* 0x0000000000300947 */ /* 0x000fea0003800000 */
[----:B------:R-:W-:Y:S01]  /*0c70*/  ISETP.NE.AND P0, PT, R22, R23, PT ;  /* 0x000000171600720c */ /* 0x000fe20003f05270 */
[----:B------:R-:W-:Y:S02]  /*0c80*/  IMAD.MOV.U32 R14, RZ, RZ, 0x0 ;  /* 0x00000000ff0e7424 */ /* 0x000fe400078e00ff */
[----:B------:R-:W-:-:S10]  /*0c90*/  IMAD.MOV.U32 R15, RZ, RZ, -0x80000 ;  /* 0xfff80000ff0f7424 */ /* 0x000fd400078e00ff */
[----:B------:R-:W-:Y:S05]  /*0ca0*/  @!P0 BRA `(.L_x_11) ;  /* 0x0000000000348947 */ /* 0x000fea0003800000 */
[----:B------:R-:W-:Y:S02]  /*0cb0*/  ISETP.NE.AND P0, PT, R22, 0x7ff00000, PT ;  /* 0x7ff000001600780c */ /* 0x000fe40003f05270 */
[----:B------:R-:W-:Y:S02]  /*0cc0*/  LOP3.LUT R15, R7, 0x80000000, R9, 0x48, !PT ;  /* 0x80000000070f7812 */ /* 0x000fe400078e4809 */
[----:B------:R-:W-:-:S13]  /*0cd0*/  ISETP.EQ.OR P0, PT, R23, RZ, !P0 ;  /* 0x000000ff1700720c */ /* 0x000fda0004702670 */
[----:B------:R-:W-:Y:S01]  /*0ce0*/  @P0 LOP3.LUT R2, R15, 0x7ff00000, RZ, 0xfc, !PT ;  /* 0x7ff000000f020812 */ /* 0x000fe200078efcff */
[----:B------:R-:W-:Y:S01]  /*0cf0*/  @!P0 IMAD.MOV.U32 R14, RZ, RZ, RZ ;  /* 0x000000ffff0e8224 */ /* 0x000fe200078e00ff */
[----:B------:R-:W-:-:S03]  /*0d00*/  @P0 MOV R14, RZ ;  /* 0x000000ff000e0202 */ /* 0x000fc60000000f00 */
[----:B------:R-:W-:Y:S01]  /*0d10*/  @P0 IMAD.MOV.U32 R15, RZ, RZ, R2 ;  /* 0x000000ffff0f0224 */ /* 0x000fe200078e0002 */
[----:B------:R-:W-:Y:S06]  /*0d20*/  BRA `(.L_x_11) ;  /* 0x0000000000147947 */ /* 0x000fec0003800000 */
.L_x_13:
[----:B------:R-:W-:Y:S01]  /*0d30*/  LOP3.LUT R15, R9, 0x80000, RZ, 0xfc, !PT ;  /* 0x00080000090f7812 */ /* 0x000fe200078efcff */
[----:B------:R-:W-:Y:S01]  /*0d40*/  IMAD.MOV.U32 R14, RZ, RZ, R8 ;  /* 0x000000ffff0e7224 */ /* 0x000fe200078e0008 */
[----:B------:R-:W-:Y:S06]  /*0d50*/  BRA `(.L_x_11) ;  /* 0x0000000000087947 */ /* 0x000fec0003800000 */
.L_x_12:
[----:B------:R-:W-:Y:S01]  /*0d60*/  LOP3.LUT R15, R7, 0x80000, RZ, 0xfc, !PT ;  /* 0x00080000070f7812 */ /* 0x000fe200078efcff */
[----:B------:R-:W-:-:S07]  /*0d70*/  IMAD.MOV.U32 R14, RZ, RZ, R6 ;  /* 0x000000ffff0e7224 */ /* 0x000fce00078e0006 */
.L_x_11:
[----:B------:R-:W-:Y:S05]  /*0d80*/  BSYNC.RECONVERGENT B1 ;  /* 0x0000000000017941 */ /* 0x000fea0003800200 */
.L_x_9:
[----:B------:R-:W-:Y:S02]  /*0d90*/  IMAD.MOV.U32 R2, RZ, RZ, R12 ;  /* 0x000000ffff027224 */ /* 0x000fe400078e000c */
[----:B------:R-:W-:-:S04]  /*0da0*/  IMAD.MOV.U32 R3, RZ, RZ, 0x0 ;  /* 0x00000000ff037424 */ /* 0x000fc800078e00ff */
[----:B------:R-:W-:Y:S05]  /*0db0*/  RET.REL.NODEC R2 `(mandelbrot) ;  /* 0xfffffff002907950 */ /* 0x000fea0003c3ffff */
.L_x_14:
        /* <DEDUP_REMOVED lines=12> */
.L_x_15:


//--------------------- .nv.shared.reserved.0     --------------------------
	.section	.nv.shared.reserved.0,"aw",@nobits
	.weak		__nv_reservedSMEM_offset_0_alias
	.size		__nv_reservedSMEM_offset_0_alias, 0, 64
	.other		__nv_reservedSMEM_offset_0_alias,@"STO_CUDA_RESERVED_SHARED STV_DEFAULT"
__nv_reservedSMEM_offset_0_alias:
	.zero		0
	.zero		64


//--------------------- .nv.constant0.game        --------------------------
	.section	.nv.constant0.game,"a",@progbits
	.sectionflags	@""
	.align	4
.nv.constant0.game:
	.zero		916


//--------------------- .nv.constant0.mandelbrot  --------------------------
	.section	.nv.constant0.mandelbrot,"a",@progbits
	.sectionflags	@""
	.align	4
.nv.constant0.mandelbrot:
	.zero		916


//--------------------- SYMBOLS --------------------------

	.type		.nv.reservedSmem.offset0,@object
	.size		.nv.reservedSmem.offset0,0x4
